//
// Generated by NVIDIA NVVM Compiler
//
// Compiler Build ID: CL-36424714
// Cuda compilation tools, release 13.0, V13.0.88
// Based on NVVM 20.0.0
//

.version 9.0
.target sm_100
.address_size 64

	// .globl	_Z15reverseArrayGPUPii

.visible .entry _Z15reverseArrayGPUPii(
	.param .u64 .ptr .align 1 _Z15reverseArrayGPUPii_param_0,
	.param .u32 _Z15reverseArrayGPUPii_param_1
)
{
	.reg .pred 	%p<2>;
	.reg .b32 	%r<13>;
	.reg .b64 	%rd<7>;

	ld.param.u64 	%rd1, [_Z15reverseArrayGPUPii_param_0];
	ld.param.u32 	%r2, [_Z15reverseArrayGPUPii_param_1];
	mov.u32 	%r3, %ctaid.x;
	mov.u32 	%r4, %ntid.x;
	mov.u32 	%r5, %tid.x;
	mad.lo.s32 	%r1, %r3, %r4, %r5;
	shr.u32 	%r6, %r2, 31;
	add.s32 	%r7, %r2, %r6;
	shr.s32 	%r8, %r7, 1;
	setp.ge.s32 	%p1, %r1, %r8;
	@%p1 bra 	$L__BB0_2;
	cvta.to.global.u64 	%rd2, %rd1;
	mul.wide.s32 	%rd3, %r1, 4;
	add.s64 	%rd4, %rd2, %rd3;
	ld.global.u32 	%r9, [%rd4];
	not.b32 	%r10, %r1;
	add.s32 	%r11, %r2, %r10;
	mul.wide.s32 	%rd5, %r11, 4;
	add.s64 	%rd6, %rd2, %rd5;
	ld.global.u32 	%r12, [%rd6];
	st.global.u32 	[%rd4], %r12;
	st.global.u32 	[%rd6], %r9;
$L__BB0_2:
	ret;

}


// ===== COMPILED SASS (sm_100) =====

	.target	sm_100

	.elftype	@"ET_EXEC"


//--------------------- .note.nv.tkinfo           --------------------------
	.section	.note.nv.tkinfo,"",@"SHT_NOTE"
	.sectionflags	@"SHF_NOTE_NV_TKINFO"
	.tkinfo
        /*0018*/ 	.word	0x00000002
        /*0030*/ 	.string	""
        /*0030*/ 	.string	"ptxas"
        /*0030*/ 	.string	"Cuda compilation tools, release 13.0, V13.0.88"
        /*0030*/ 	.string	"Build cuda_13.0.r13.0/compiler.36424714_0"
        /*0030*/ 	.string	"-arch sm_100 -m 64 "



//--------------------- .note.nv.cuinfo           --------------------------
	.section	.note.nv.cuinfo,"",@"SHT_NOTE"
	.sectionflags	@"SHF_NOTE_NV_CUINFO"
        /*0018*/ 	.short	0x0002
        /*001a*/ 	.short	0x0064
        /*001c*/ 	.short	0x0082
	.zero		2


//--------------------- .nv.info                  --------------------------
	.section	.nv.info,"",@"SHT_CUDA_INFO"
	.align	4


	//----- nvinfo : EIATTR_REGCOUNT
	.align		4
        /*0000*/ 	.byte	0x04, 0x2f
        /*0002*/ 	.short	(.L_1 - .L_0)
	.align		4
.L_0:
        /*0004*/ 	.word	index@(_Z15reverseArrayGPUPii)
        /*0008*/ 	.word	0x0000000c


	//----- nvinfo : EIATTR_FRAME_SIZE
	.align		4
.L_1:
        /*000c*/ 	.byte	0x04, 0x11
        /*000e*/ 	.short	(.L_3 - .L_2)
	.align		4
.L_2:
        /*0010*/ 	.word	index@(_Z15reverseArrayGPUPii)
        /*0014*/ 	.word	0x00000000


	//----- nvinfo : EIATTR_MIN_STACK_SIZE
	.align		4
.L_3:
        /*0018*/ 	.byte	0x04, 0x12
        /*001a*/ 	.short	(.L_5 - .L_4)
	.align		4
.L_4:
        /*001c*/ 	.word	index@(_Z15reverseArrayGPUPii)
        /*0020*/ 	.word	0x00000000
.L_5:


//--------------------- .nv.compat                --------------------------
	.section	.nv.compat,"",@"SHT_CUDA_COMPAT_INFO"
	.align	4
        /*0000*/ 	.byte	0x02, 0x09, 0x00, 0x00, 0x02, 0x02, 0x01, 0x00, 0x02, 0x05, 0x05, 0x00, 0x03, 0x07, 0x01, 0x01
        /*0010*/ 	.byte	0x02, 0x03, 0x00, 0x00, 0x02, 0x06, 0x01, 0x00, 0x04, 0x0b, 0x08, 0x00, 0x09, 0x00, 0x00, 0x00
        /*0020*/ 	.byte	0x00, 0x00, 0x00, 0x00


//--------------------- .nv.info._Z15reverseArrayGPUPii --------------------------
	.section	.nv.info._Z15reverseArrayGPUPii,"",@"SHT_CUDA_INFO"
	.sectionflags	@""
	.align	4


	//----- nvinfo : EIATTR_CUDA_API_VERSION
	.align		4
        /*0000*/ 	.byte	0x04, 0x37
        /*0002*/ 	.short	(.L_7 - .L_6)
.L_6:
        /*0004*/ 	.word	0x00000082


	//----- nvinfo : EIATTR_KPARAM_INFO
	.align		4
.L_7:
        /*0008*/ 	.byte	0x04, 0x17
        /*000a*/ 	.short	(.L_9 - .L_8)
.L_8:
        /*000c*/ 	.word	0x00000000
        /*0010*/ 	.short	0x0001
        /*0012*/ 	.short	0x0008
        /*0014*/ 	.byte	0x00, 0xf0, 0x11, 0x00


	//----- nvinfo : EIATTR_KPARAM_INFO
	.align		4
.L_9:
        /*0018*/ 	.byte	0x04, 0x17
        /*001a*/ 	.short	(.L_11 - .L_10)
.L_10:
        /*001c*/ 	.word	0x00000000
        /*0020*/ 	.short	0x0000
        /*0022*/ 	.short	0x0000
        /*0024*/ 	.byte	0x00, 0xf5, 0x21, 0x00


	//----- nvinfo : EIATTR_SPARSE_MMA_MASK
	.align		4
.L_11:
        /*0028*/ 	.byte	0x03, 0x50
        /*002a*/ 	.short	0x0000


	//----- nvinfo : EIATTR_MAXREG_COUNT
	.align		4
        /*002c*/ 	.byte	0x03, 0x1b
        /*002e*/ 	.short	0x00ff


	//----- nvinfo : EIATTR_MERCURY_ISA_VERSION
	.align		4
        /*0030*/ 	.byte	0x03, 0x5f
        /*0032*/ 	.short	0x0101


	//----- nvinfo : EIATTR_VRC_CTA_INIT_COUNT
	.align		4
        /*0034*/ 	.byte	0x02, 0x4a
	.zero		1
	.zero		1


	//----- nvinfo : EIATTR_EXIT_INSTR_OFFSETS
	.align		4
        /*0038*/ 	.byte	0x04, 0x1c
        /*003a*/ 	.short	(.L_13 - .L_12)


	//   ....[0]....
.L_12:
        /*003c*/ 	.word	0x00000090


	//   ....[1]....
        /*0040*/ 	.word	0x00000140


	//----- nvinfo : EIATTR_CBANK_PARAM_SIZE
	.align		4
.L_13:
        /*0044*/ 	.byte	0x03, 0x19
        /*0046*/ 	.short	0x000c


	//----- nvinfo : EIATTR_PARAM_CBANK
	.align		4
        /*0048*/ 	.byte	0x04, 0x0a
        /*004a*/ 	.short	(.L_15 - .L_14)
	.align		4
.L_14:
        /*004c*/ 	.word	index@(.nv.constant0._Z15reverseArrayGPUPii)
        /*0050*/ 	.short	0x0380
        /*0052*/ 	.short	0x000c


	//----- nvinfo : EIATTR_SW_WAR
	.align		4
.L_15:
        /*0054*/ 	.byte	0x04, 0x36
        /*0056*/ 	.short	(.L_17 - .L_16)
.L_16:
        /*0058*/ 	.word	0x00000008
.L_17:


//--------------------- .nv.callgraph             --------------------------
	.section	.nv.callgraph,"",@"SHT_CUDA_CALLGRAPH"
	.align	4
	.sectionentsize	8
	.align		4
        /*0000*/ 	.word	0x00000000
	.align		4
        /*0004*/ 	.word	0xffffffff
	.align		4
        /*0008*/ 	.word	0x00000000
	.align		4
        /*000c*/ 	.word	0xfffffffe
	.align		4
        /*0010*/ 	.word	0x00000000
	.align		4
        /*0014*/ 	.word	0xfffffffd
	.align		4
        /*0018*/ 	.word	0x00000000
	.align		4
        /*001c*/ 	.word	0xfffffffc


//--------------------- .text._Z15reverseArrayGPUPii --------------------------
	.section	.text._Z15reverseArrayGPUPii,"ax",@progbits
	.align	128
        .global         _Z15reverseArrayGPUPii
        .type           _Z15reverseArrayGPUPii,@function
        .size           _Z15reverseArrayGPUPii,(.L_x_1 - _Z15reverseArrayGPUPii)
        .other          _Z15reverseArrayGPUPii,@"STO_CUDA_ENTRY STV_DEFAULT"
_Z15reverseArrayGPUPii:
.text._Z15reverseArrayGPUPii:
[----:B------:R-:W-:Y:S01]  /*0000*/  LDC R1, c[0x0][0x37c] ;  /* 0x0000df00ff017b82 */ /* 0x000fe20000000800 */
[----:B------:R-:W0:Y:S07]  /*0010*/  S2R R0, SR_TID.X ;  /* 0x0000000000007919 */ /* 0x000e2e0000002100 */
[----:B------:R-:W0:Y:S01]  /*0020*/  S2UR UR5, SR_CTAID.X ;  /* 0x00000000000579c3 */ /* 0x000e220000002500 */
[----:B------:R-:W1:Y:S07]  /*0030*/  LDCU UR6, c[0x0][0x388] ;  /* 0x00007100ff0677ac */ /* 0x000e6e0008000800 */
[----:B------:R-:W0:Y:S01]  /*0040*/  LDC R7, c[0x0][0x360] ;  /* 0x0000d800ff077b82 */ /* 0x000e220000000800 */
[----:B-1----:R-:W-:-:S04]  /*0050*/  ULEA.HI UR4, UR6, UR6, URZ, 0x1 ;  /* 0x0000000606047291 */ /* 0x002fc8000f8f08ff */
[----:B------:R-:W-:Y:S01]  /*0060*/  USHF.R.S32.HI UR4, URZ, 0x1, UR4 ;  /* 0x00000001ff047899 */ /* 0x000fe20008011404 */
[----:B0-----:R-:W-:-:S05]  /*0070*/  IMAD R7, R7, UR5, R0 ;  /* 0x0000000507077c24 */ /* 0x001fca000f8e0200 */
[----:B------:R-:W-:-:S13]  /*0080*/  ISETP.GE.AND P0, PT, R7, UR4, PT ;  /* 0x0000000407007c0c */ /* 0x000fda000bf06270 */
[----:B------:R-:W-:Y:S05]  /*0090*/  @P0 EXIT ;  /* 0x000000000000094d */ /* 0x000fea0003800000 */
[----:B------:R-:W0:Y:S01]  /*00a0*/  LDC.64 R2, c[0x0][0x380] ;  /* 0x0000e000ff027b82 */ /* 0x000e220000000a00 */
[----:B------:R-:W1:Y:S01]  /*00b0*/  LDCU.64 UR4, c[0x0][0x358] ;  /* 0x00006b00ff0477ac */ /* 0x000e620008000a00 */
[----:B------:R-:W-:-:S04]  /*00c0*/  LOP3.LUT R0, RZ, R7, RZ, 0x33, !PT ;  /* 0x00000007ff007212 */ /* 0x000fc800078e33ff */
[----:B------:R-:W-:-:S05]  /*00d0*/  IADD3 R5, PT, PT, R0, UR6, RZ ;  /* 0x0000000600057c10 */ /* 0x000fca000fffe0ff */
[----:B0-----:R-:W-:-:S04]  /*00e0*/  IMAD.WIDE R4, R5, 0x4, R2 ;  /* 0x0000000405047825 */ /* 0x001fc800078e0202 */
[----:B------:R-:W-:Y:S01]  /*00f0*/  IMAD.WIDE R2, R7, 0x4, R2 ;  /* 0x0000000407027825 */ /* 0x000fe200078e0202 */
[----:B-1----:R-:W2:Y:S04]  /*0100*/  LDG.E R9, desc[UR4][R4.64] ;  /* 0x0000000404097981 */ /* 0x002ea8000c1e1900 */
[----:B------:R-:W3:Y:S04]  /*0110*/  LDG.E R7, desc[UR4][R2.64] ;  /* 0x0000000402077981 */ /* 0x000ee8000c1e1900 */
[----:B--2---:R-:W-:Y:S04]  /*0120*/  STG.E desc[UR4][R2.64], R9 ;  /* 0x0000000902007986 */ /* 0x004fe8000c101904 */
[----:B---3--:R-:W-:Y:S01]  /*0130*/  STG.E desc[UR4][R4.64], R7 ;  /* 0x0000000704007986 */ /* 0x008fe2000c101904 */
[----:B------:R-:W-:Y:S05]  /*0140*/  EXIT ;  /* 0x000000000000794d */ /* 0x000fea0003800000 */
.L_x_0:
[----:B------:R-:W-:-:S00]  /*0150*/  BRA `(.L_x_0) ;  /* 0xfffffffc00fc7947 */ /* 0x000fc0000383ffff */
[----:B------:R-:W-:-:S00]  /*0160*/  NOP ;  /* 0x0000000000007918 */ /* 0x000fc00000000000 */
        /* <DEDUP_REMOVED lines=9> */
.L_x_1:


//--------------------- .nv.shared.reserved.0     --------------------------
	.section	.nv.shared.reserved.0,"aw",@nobits
	.weak		__nv_reservedSMEM_offset_0_alias
	.size		__nv_reservedSMEM_offset_0_alias, 0, 64
	.other		__nv_reservedSMEM_offset_0_alias,@"STO_CUDA_RESERVED_SHARED STV_DEFAULT"
__nv_reservedSMEM_offset_0_alias:
	.zero		0
	.zero		64


//--------------------- .nv.constant0._Z15reverseArrayGPUPii --------------------------
	.section	.nv.constant0._Z15reverseArrayGPUPii,"a",@progbits
	.sectionflags	@""
	.align	4
.nv.constant0._Z15reverseArrayGPUPii:
	.zero		908


//--------------------- SYMBOLS --------------------------

	.type		.nv.reservedSmem.offset0,@object
	.size		.nv.reservedSmem.offset0,0x4
